//
// Generated by NVIDIA NVVM Compiler
//
// Compiler Build ID: CL-36424714
// Cuda compilation tools, release 13.0, V13.0.88
// Based on NVVM 20.0.0
//

.version 9.0
.target sm_100
.address_size 64

	// .globl	_Z9sum_arrayPxS_S_S_S_S_S_S_x

.visible .entry _Z9sum_arrayPxS_S_S_S_S_S_S_x(
	.param .u64 .ptr .align 1 _Z9sum_arrayPxS_S_S_S_S_S_S_x_param_0,
	.param .u64 .ptr .align 1 _Z9sum_arrayPxS_S_S_S_S_S_S_x_param_1,
	.param .u64 .ptr .align 1 _Z9sum_arrayPxS_S_S_S_S_S_S_x_param_2,
	.param .u64 .ptr .align 1 _Z9sum_arrayPxS_S_S_S_S_S_S_x_param_3,
	.param .u64 .ptr .align 1 _Z9sum_arrayPxS_S_S_S_S_S_S_x_param_4,
	.param .u64 .ptr .align 1 _Z9sum_arrayPxS_S_S_S_S_S_S_x_param_5,
	.param .u64 .ptr .align 1 _Z9sum_arrayPxS_S_S_S_S_S_S_x_param_6,
	.param .u64 .ptr .align 1 _Z9sum_arrayPxS_S_S_S_S_S_S_x_param_7,
	.param .u64 _Z9sum_arrayPxS_S_S_S_S_S_S_x_param_8
)
{
	.reg .pred 	%p<52>;
	.reg .b32 	%r<11>;
	.reg .b64 	%rd<176>;

	ld.param.u64 	%rd20, [_Z9sum_arrayPxS_S_S_S_S_S_S_x_param_0];
	ld.param.u64 	%rd21, [_Z9sum_arrayPxS_S_S_S_S_S_S_x_param_1];
	ld.param.u64 	%rd22, [_Z9sum_arrayPxS_S_S_S_S_S_S_x_param_2];
	ld.param.u64 	%rd23, [_Z9sum_arrayPxS_S_S_S_S_S_S_x_param_3];
	ld.param.u64 	%rd19, [_Z9sum_arrayPxS_S_S_S_S_S_S_x_param_8];
	cvta.to.global.u64 	%rd1, %rd23;
	cvta.to.global.u64 	%rd2, %rd22;
	cvta.to.global.u64 	%rd3, %rd21;
	cvta.to.global.u64 	%rd4, %rd20;
	mov.u32 	%r1, %tid.x;
	mov.u32 	%r2, %ctaid.x;
	shl.b32 	%r4, %r2, 6;
	add.s32 	%r3, %r4, %r1;
	mul.wide.s32 	%rd24, %r3, 8;
	add.s64 	%rd5, %rd4, %rd24;
	setp.lt.u32 	%p6, %r1, 32;
	add.s32 	%r5, %r3, 32;
	cvt.u64.u32 	%rd6, %r5;
	setp.gt.s64 	%p7, %rd19, %rd6;
	and.pred  	%p1, %p6, %p7;
	not.pred 	%p8, %p1;
	@%p8 bra 	$L__BB0_2;
	ld.global.u64 	%rd25, [%rd5];
	shl.b64 	%rd26, %rd6, 3;
	add.s64 	%rd27, %rd4, %rd26;
	ld.global.u64 	%rd28, [%rd27];
	max.s64 	%rd29, %rd25, %rd28;
	st.global.u64 	[%rd5], %rd29;
$L__BB0_2:
	ld.param.u64 	%rd168, [_Z9sum_arrayPxS_S_S_S_S_S_S_x_param_8];
	bar.sync 	0;
	setp.lt.u32 	%p9, %r1, 16;
	add.s32 	%r6, %r3, 16;
	cvt.u64.u32 	%rd7, %r6;
	setp.gt.s64 	%p10, %rd168, %rd7;
	and.pred  	%p2, %p9, %p10;
	not.pred 	%p11, %p2;
	@%p11 bra 	$L__BB0_4;
	ld.global.u64 	%rd30, [%rd5];
	shl.b64 	%rd31, %rd7, 3;
	add.s64 	%rd32, %rd4, %rd31;
	ld.global.u64 	%rd33, [%rd32];
	max.s64 	%rd34, %rd30, %rd33;
	st.global.u64 	[%rd5], %rd34;
$L__BB0_4:
	ld.param.u64 	%rd169, [_Z9sum_arrayPxS_S_S_S_S_S_S_x_param_8];
	bar.sync 	0;
	setp.lt.u32 	%p12, %r1, 8;
	add.s32 	%r7, %r3, 8;
	cvt.u64.u32 	%rd8, %r7;
	setp.gt.s64 	%p13, %rd169, %rd8;
	and.pred  	%p3, %p12, %p13;
	not.pred 	%p14, %p3;
	@%p14 bra 	$L__BB0_6;
	ld.global.u64 	%rd35, [%rd5];
	shl.b64 	%rd36, %rd8, 3;
	add.s64 	%rd37, %rd4, %rd36;
	ld.global.u64 	%rd38, [%rd37];
	max.s64 	%rd39, %rd35, %rd38;
	st.global.u64 	[%rd5], %rd39;
$L__BB0_6:
	ld.param.u64 	%rd170, [_Z9sum_arrayPxS_S_S_S_S_S_S_x_param_8];
	bar.sync 	0;
	setp.lt.u32 	%p15, %r1, 4;
	add.s32 	%r8, %r3, 4;
	cvt.u64.u32 	%rd9, %r8;
	setp.gt.s64 	%p16, %rd170, %rd9;
	and.pred  	%p4, %p15, %p16;
	not.pred 	%p17, %p4;
	@%p17 bra 	$L__BB0_8;
	ld.global.u64 	%rd40, [%rd5];
	shl.b64 	%rd41, %rd9, 3;
	add.s64 	%rd42, %rd4, %rd41;
	ld.global.u64 	%rd43, [%rd42];
	max.s64 	%rd44, %rd40, %rd43;
	st.global.u64 	[%rd5], %rd44;
$L__BB0_8:
	ld.param.u64 	%rd171, [_Z9sum_arrayPxS_S_S_S_S_S_S_x_param_8];
	bar.sync 	0;
	setp.gt.u32 	%p18, %r1, 1;
	add.s32 	%r9, %r3, 2;
	cvt.u64.u32 	%rd10, %r9;
	setp.le.s64 	%p19, %rd171, %rd10;
	or.pred  	%p20, %p18, %p19;
	@%p20 bra 	$L__BB0_10;
	ld.global.u64 	%rd45, [%rd5];
	shl.b64 	%rd46, %rd10, 3;
	add.s64 	%rd47, %rd4, %rd46;
	ld.global.u64 	%rd48, [%rd47];
	max.s64 	%rd49, %rd45, %rd48;
	st.global.u64 	[%rd5], %rd49;
$L__BB0_10:
	ld.param.u64 	%rd172, [_Z9sum_arrayPxS_S_S_S_S_S_S_x_param_8];
	bar.sync 	0;
	setp.eq.s32 	%p21, %r1, 0;
	add.s32 	%r10, %r3, 1;
	cvt.u64.u32 	%rd11, %r10;
	setp.gt.s64 	%p22, %rd172, %rd11;
	and.pred  	%p5, %p21, %p22;
	not.pred 	%p23, %p5;
	@%p23 bra 	$L__BB0_12;
	ld.global.u64 	%rd50, [%rd5];
	shl.b64 	%rd51, %rd11, 3;
	add.s64 	%rd52, %rd4, %rd51;
	ld.global.u64 	%rd53, [%rd52];
	max.s64 	%rd54, %rd50, %rd53;
	st.global.u64 	[%rd5], %rd54;
$L__BB0_12:
	setp.ne.s32 	%p24, %r1, 0;
	bar.sync 	0;
	@%p24 bra 	$L__BB0_14;
	ld.param.u64 	%rd166, [_Z9sum_arrayPxS_S_S_S_S_S_S_x_param_6];
	ld.global.u64 	%rd55, [%rd5];
	cvta.to.global.u64 	%rd56, %rd166;
	mul.wide.u32 	%rd57, %r2, 8;
	add.s64 	%rd58, %rd56, %rd57;
	st.global.u64 	[%rd58], %rd55;
$L__BB0_14:
	mul.wide.s32 	%rd59, %r3, 8;
	add.s64 	%rd12, %rd3, %rd59;
	@%p8 bra 	$L__BB0_16;
	ld.global.u64 	%rd60, [%rd12];
	shl.b64 	%rd61, %rd6, 3;
	add.s64 	%rd62, %rd3, %rd61;
	ld.global.u64 	%rd63, [%rd62];
	min.s64 	%rd64, %rd60, %rd63;
	st.global.u64 	[%rd12], %rd64;
$L__BB0_16:
	bar.sync 	0;
	@%p11 bra 	$L__BB0_18;
	ld.global.u64 	%rd65, [%rd12];
	shl.b64 	%rd66, %rd7, 3;
	add.s64 	%rd67, %rd3, %rd66;
	ld.global.u64 	%rd68, [%rd67];
	min.s64 	%rd69, %rd65, %rd68;
	st.global.u64 	[%rd12], %rd69;
$L__BB0_18:
	bar.sync 	0;
	@%p14 bra 	$L__BB0_20;
	ld.global.u64 	%rd70, [%rd12];
	shl.b64 	%rd71, %rd8, 3;
	add.s64 	%rd72, %rd3, %rd71;
	ld.global.u64 	%rd73, [%rd72];
	min.s64 	%rd74, %rd70, %rd73;
	st.global.u64 	[%rd12], %rd74;
$L__BB0_20:
	bar.sync 	0;
	@%p17 bra 	$L__BB0_22;
	ld.global.u64 	%rd75, [%rd12];
	shl.b64 	%rd76, %rd9, 3;
	add.s64 	%rd77, %rd3, %rd76;
	ld.global.u64 	%rd78, [%rd77];
	min.s64 	%rd79, %rd75, %rd78;
	st.global.u64 	[%rd12], %rd79;
$L__BB0_22:
	ld.param.u64 	%rd173, [_Z9sum_arrayPxS_S_S_S_S_S_S_x_param_8];
	bar.sync 	0;
	setp.gt.u32 	%p29, %r1, 1;
	setp.le.s64 	%p30, %rd173, %rd10;
	or.pred  	%p31, %p29, %p30;
	@%p31 bra 	$L__BB0_24;
	ld.global.u64 	%rd80, [%rd12];
	shl.b64 	%rd81, %rd10, 3;
	add.s64 	%rd82, %rd3, %rd81;
	ld.global.u64 	%rd83, [%rd82];
	min.s64 	%rd84, %rd80, %rd83;
	st.global.u64 	[%rd12], %rd84;
$L__BB0_24:
	bar.sync 	0;
	@%p23 bra 	$L__BB0_26;
	ld.global.u64 	%rd85, [%rd12];
	shl.b64 	%rd86, %rd11, 3;
	add.s64 	%rd87, %rd3, %rd86;
	ld.global.u64 	%rd88, [%rd87];
	min.s64 	%rd89, %rd85, %rd88;
	st.global.u64 	[%rd12], %rd89;
$L__BB0_26:
	setp.ne.s32 	%p33, %r1, 0;
	bar.sync 	0;
	@%p33 bra 	$L__BB0_28;
	ld.param.u64 	%rd167, [_Z9sum_arrayPxS_S_S_S_S_S_S_x_param_7];
	ld.global.u64 	%rd90, [%rd12];
	cvta.to.global.u64 	%rd91, %rd167;
	mul.wide.u32 	%rd92, %r2, 8;
	add.s64 	%rd93, %rd91, %rd92;
	st.global.u64 	[%rd93], %rd90;
$L__BB0_28:
	mul.wide.s32 	%rd94, %r3, 8;
	add.s64 	%rd13, %rd2, %rd94;
	@%p8 bra 	$L__BB0_30;
	shl.b64 	%rd95, %rd6, 3;
	add.s64 	%rd96, %rd2, %rd95;
	ld.global.u64 	%rd97, [%rd96];
	ld.global.u64 	%rd98, [%rd13];
	add.s64 	%rd99, %rd98, %rd97;
	st.global.u64 	[%rd13], %rd99;
$L__BB0_30:
	bar.sync 	0;
	@%p11 bra 	$L__BB0_32;
	shl.b64 	%rd100, %rd7, 3;
	add.s64 	%rd101, %rd2, %rd100;
	ld.global.u64 	%rd102, [%rd101];
	ld.global.u64 	%rd103, [%rd13];
	add.s64 	%rd104, %rd103, %rd102;
	st.global.u64 	[%rd13], %rd104;
$L__BB0_32:
	bar.sync 	0;
	@%p14 bra 	$L__BB0_34;
	shl.b64 	%rd105, %rd8, 3;
	add.s64 	%rd106, %rd2, %rd105;
	ld.global.u64 	%rd107, [%rd106];
	ld.global.u64 	%rd108, [%rd13];
	add.s64 	%rd109, %rd108, %rd107;
	st.global.u64 	[%rd13], %rd109;
$L__BB0_34:
	bar.sync 	0;
	@%p17 bra 	$L__BB0_36;
	shl.b64 	%rd110, %rd9, 3;
	add.s64 	%rd111, %rd2, %rd110;
	ld.global.u64 	%rd112, [%rd111];
	ld.global.u64 	%rd113, [%rd13];
	add.s64 	%rd114, %rd113, %rd112;
	st.global.u64 	[%rd13], %rd114;
$L__BB0_36:
	ld.param.u64 	%rd174, [_Z9sum_arrayPxS_S_S_S_S_S_S_x_param_8];
	bar.sync 	0;
	setp.gt.u32 	%p38, %r1, 1;
	setp.le.s64 	%p39, %rd174, %rd10;
	or.pred  	%p40, %p38, %p39;
	@%p40 bra 	$L__BB0_38;
	shl.b64 	%rd115, %rd10, 3;
	add.s64 	%rd116, %rd2, %rd115;
	ld.global.u64 	%rd117, [%rd116];
	ld.global.u64 	%rd118, [%rd13];
	add.s64 	%rd119, %rd118, %rd117;
	st.global.u64 	[%rd13], %rd119;
$L__BB0_38:
	bar.sync 	0;
	@%p23 bra 	$L__BB0_40;
	shl.b64 	%rd120, %rd11, 3;
	add.s64 	%rd121, %rd2, %rd120;
	ld.global.u64 	%rd122, [%rd121];
	ld.global.u64 	%rd123, [%rd13];
	add.s64 	%rd124, %rd123, %rd122;
	st.global.u64 	[%rd13], %rd124;
$L__BB0_40:
	setp.ne.s32 	%p42, %r1, 0;
	bar.sync 	0;
	@%p42 bra 	$L__BB0_42;
	ld.param.u64 	%rd164, [_Z9sum_arrayPxS_S_S_S_S_S_S_x_param_4];
	ld.global.u64 	%rd125, [%rd13];
	cvta.to.global.u64 	%rd126, %rd164;
	mul.wide.u32 	%rd127, %r2, 8;
	add.s64 	%rd128, %rd126, %rd127;
	st.global.u64 	[%rd128], %rd125;
$L__BB0_42:
	mul.wide.s32 	%rd129, %r3, 8;
	add.s64 	%rd14, %rd1, %rd129;
	@%p8 bra 	$L__BB0_44;
	shl.b64 	%rd130, %rd6, 3;
	add.s64 	%rd131, %rd1, %rd130;
	ld.global.u64 	%rd132, [%rd131];
	ld.global.u64 	%rd133, [%rd14];
	add.s64 	%rd134, %rd133, %rd132;
	st.global.u64 	[%rd14], %rd134;
$L__BB0_44:
	bar.sync 	0;
	@%p11 bra 	$L__BB0_46;
	shl.b64 	%rd135, %rd7, 3;
	add.s64 	%rd136, %rd1, %rd135;
	ld.global.u64 	%rd137, [%rd136];
	ld.global.u64 	%rd138, [%rd14];
	add.s64 	%rd139, %rd138, %rd137;
	st.global.u64 	[%rd14], %rd139;
$L__BB0_46:
	bar.sync 	0;
	@%p14 bra 	$L__BB0_48;
	shl.b64 	%rd140, %rd8, 3;
	add.s64 	%rd141, %rd1, %rd140;
	ld.global.u64 	%rd142, [%rd141];
	ld.global.u64 	%rd143, [%rd14];
	add.s64 	%rd144, %rd143, %rd142;
	st.global.u64 	[%rd14], %rd144;
$L__BB0_48:
	bar.sync 	0;
	@%p17 bra 	$L__BB0_50;
	shl.b64 	%rd145, %rd9, 3;
	add.s64 	%rd146, %rd1, %rd145;
	ld.global.u64 	%rd147, [%rd146];
	ld.global.u64 	%rd148, [%rd14];
	add.s64 	%rd149, %rd148, %rd147;
	st.global.u64 	[%rd14], %rd149;
$L__BB0_50:
	ld.param.u64 	%rd175, [_Z9sum_arrayPxS_S_S_S_S_S_S_x_param_8];
	bar.sync 	0;
	setp.gt.u32 	%p47, %r1, 1;
	setp.le.s64 	%p48, %rd175, %rd10;
	or.pred  	%p49, %p47, %p48;
	@%p49 bra 	$L__BB0_52;
	shl.b64 	%rd150, %rd10, 3;
	add.s64 	%rd151, %rd1, %rd150;
	ld.global.u64 	%rd152, [%rd151];
	ld.global.u64 	%rd153, [%rd14];
	add.s64 	%rd154, %rd153, %rd152;
	st.global.u64 	[%rd14], %rd154;
$L__BB0_52:
	bar.sync 	0;
	@%p23 bra 	$L__BB0_54;
	shl.b64 	%rd155, %rd11, 3;
	add.s64 	%rd156, %rd1, %rd155;
	ld.global.u64 	%rd157, [%rd156];
	ld.global.u64 	%rd158, [%rd14];
	add.s64 	%rd159, %rd158, %rd157;
	st.global.u64 	[%rd14], %rd159;
$L__BB0_54:
	setp.ne.s32 	%p51, %r1, 0;
	bar.sync 	0;
	@%p51 bra 	$L__BB0_56;
	ld.param.u64 	%rd165, [_Z9sum_arrayPxS_S_S_S_S_S_S_x_param_5];
	ld.global.u64 	%rd160, [%rd14];
	cvta.to.global.u64 	%rd161, %rd165;
	mul.wide.u32 	%rd162, %r2, 8;
	add.s64 	%rd163, %rd161, %rd162;
	st.global.u64 	[%rd163], %rd160;
$L__BB0_56:
	ret;

}


// ===== COMPILED SASS (sm_100) =====

	.target	sm_100

	.elftype	@"ET_EXEC"


//--------------------- .note.nv.tkinfo           --------------------------
	.section	.note.nv.tkinfo,"",@"SHT_NOTE"
	.sectionflags	@"SHF_NOTE_NV_TKINFO"
	.tkinfo
        /*0018*/ 	.word	0x00000002
        /*0030*/ 	.string	""
        /*0030*/ 	.string	"ptxas"
        /*0030*/ 	.string	"Cuda compilation tools, release 13.0, V13.0.88"
        /*0030*/ 	.string	"Build cuda_13.0.r13.0/compiler.36424714_0"
        /*0030*/ 	.string	"-arch sm_100 -m 64 "



//--------------------- .note.nv.cuinfo           --------------------------
	.section	.note.nv.cuinfo,"",@"SHT_NOTE"
	.sectionflags	@"SHF_NOTE_NV_CUINFO"
        /*0018*/ 	.short	0x0002
        /*001a*/ 	.short	0x0064
        /*001c*/ 	.short	0x0082
	.zero		2


//--------------------- .nv.info                  --------------------------
	.section	.nv.info,"",@"SHT_CUDA_INFO"
	.align	4


	//----- nvinfo : EIATTR_REGCOUNT
	.align		4
        /*0000*/ 	.byte	0x04, 0x2f
        /*0002*/ 	.short	(.L_1 - .L_0)
	.align		4
.L_0:
        /*0004*/ 	.word	index@(_Z9sum_arrayPxS_S_S_S_S_S_S_x)
        /*0008*/ 	.word	0x0000001c


	//----- nvinfo : EIATTR_FRAME_SIZE
	.align		4
.L_1:
        /*000c*/ 	.byte	0x04, 0x11
        /*000e*/ 	.short	(.L_3 - .L_2)
	.align		4
.L_2:
        /*0010*/ 	.word	index@(_Z9sum_arrayPxS_S_S_S_S_S_S_x)
        /*0014*/ 	.word	0x00000000


	//----- nvinfo : EIATTR_MIN_STACK_SIZE
	.align		4
.L_3:
        /*0018*/ 	.byte	0x04, 0x12
        /*001a*/ 	.short	(.L_5 - .L_4)
	.align		4
.L_4:
        /*001c*/ 	.word	index@(_Z9sum_arrayPxS_S_S_S_S_S_S_x)
        /*0020*/ 	.word	0x00000000
.L_5:


//--------------------- .nv.compat                --------------------------
	.section	.nv.compat,"",@"SHT_CUDA_COMPAT_INFO"
	.align	4
        /*0000*/ 	.byte	0x02, 0x09, 0x00, 0x00, 0x02, 0x02, 0x01, 0x00, 0x02, 0x05, 0x05, 0x00, 0x03, 0x07, 0x01, 0x01
        /*0010*/ 	.byte	0x02, 0x03, 0x00, 0x00, 0x02, 0x06, 0x01, 0x00, 0x04, 0x0b, 0x08, 0x00, 0x09, 0x00, 0x00, 0x00
        /*0020*/ 	.byte	0x00, 0x00, 0x00, 0x00


//--------------------- .nv.info._Z9sum_arrayPxS_S_S_S_S_S_S_x --------------------------
	.section	.nv.info._Z9sum_arrayPxS_S_S_S_S_S_S_x,"",@"SHT_CUDA_INFO"
	.sectionflags	@""
	.align	4


	//----- nvinfo : EIATTR_CUDA_API_VERSION
	.align		4
        /*0000*/ 	.byte	0x04, 0x37
        /*0002*/ 	.short	(.L_7 - .L_6)
.L_6:
        /*0004*/ 	.word	0x00000082


	//----- nvinfo : EIATTR_KPARAM_INFO
	.align		4
.L_7:
        /*0008*/ 	.byte	0x04, 0x17
        /*000a*/ 	.short	(.L_9 - .L_8)
.L_8:
        /*000c*/ 	.word	0x00000000
        /*0010*/ 	.short	0x0008
        /*0012*/ 	.short	0x0040
        /*0014*/ 	.byte	0x00, 0xf0, 0x21, 0x00


	//----- nvinfo : EIATTR_KPARAM_INFO
	.align		4
.L_9:
        /*0018*/ 	.byte	0x04, 0x17
        /*001a*/ 	.short	(.L_11 - .L_10)
.L_10:
        /*001c*/ 	.word	0x00000000
        /*0020*/ 	.short	0x0007
        /*0022*/ 	.short	0x0038
        /*0024*/ 	.byte	0x00, 0xf5, 0x21, 0x00


	//----- nvinfo : EIATTR_KPARAM_INFO
	.align		4
.L_11:
        /*0028*/ 	.byte	0x04, 0x17
        /*002a*/ 	.short	(.L_13 - .L_12)
.L_12:
        /*002c*/ 	.word	0x00000000
        /*0030*/ 	.short	0x0006
        /*0032*/ 	.short	0x0030
        /*0034*/ 	.byte	0x00, 0xf5, 0x21, 0x00


	//----- nvinfo : EIATTR_KPARAM_INFO
	.align		4
.L_13:
        /*0038*/ 	.byte	0x04, 0x17
        /*003a*/ 	.short	(.L_15 - .L_14)
.L_14:
        /*003c*/ 	.word	0x00000000
        /*0040*/ 	.short	0x0005
        /*0042*/ 	.short	0x0028
        /*0044*/ 	.byte	0x00, 0xf5, 0x21, 0x00


	//----- nvinfo : EIATTR_KPARAM_INFO
	.align		4
.L_15:
        /*0048*/ 	.byte	0x04, 0x17
        /*004a*/ 	.short	(.L_17 - .L_16)
.L_16:
        /*004c*/ 	.word	0x00000000
        /*0050*/ 	.short	0x0004
        /*0052*/ 	.short	0x0020
        /*0054*/ 	.byte	0x00, 0xf5, 0x21, 0x00


	//----- nvinfo : EIATTR_KPARAM_INFO
	.align		4
.L_17:
        /*0058*/ 	.byte	0x04, 0x17
        /*005a*/ 	.short	(.L_19 - .L_18)
.L_18:
        /*005c*/ 	.word	0x00000000
        /*0060*/ 	.short	0x0003
        /*0062*/ 	.short	0x0018
        /*0064*/ 	.byte	0x00, 0xf5, 0x21, 0x00


	//----- nvinfo : EIATTR_KPARAM_INFO
	.align		4
.L_19:
        /*0068*/ 	.byte	0x04, 0x17
        /*006a*/ 	.short	(.L_21 - .L_20)
.L_20:
        /*006c*/ 	.word	0x00000000
        /*0070*/ 	.short	0x0002
        /*0072*/ 	.short	0x0010
        /*0074*/ 	.byte	0x00, 0xf5, 0x21, 0x00


	//----- nvinfo : EIATTR_KPARAM_INFO
	.align		4
.L_21:
        /*0078*/ 	.byte	0x04, 0x17
        /*007a*/ 	.short	(.L_23 - .L_22)
.L_22:
        /*007c*/ 	.word	0x00000000
        /*0080*/ 	.short	0x0001
        /*0082*/ 	.short	0x0008
        /*0084*/ 	.byte	0x00, 0xf5, 0x21, 0x00


	//----- nvinfo : EIATTR_KPARAM_INFO
	.align		4
.L_23:
        /*0088*/ 	.byte	0x04, 0x17
        /*008a*/ 	.short	(.L_25 - .L_24)
.L_24:
        /*008c*/ 	.word	0x00000000
        /*0090*/ 	.short	0x0000
        /*0092*/ 	.short	0x0000
        /*0094*/ 	.byte	0x00, 0xf5, 0x21, 0x00


	//----- nvinfo : EIATTR_SPARSE_MMA_MASK
	.align		4
.L_25:
        /*0098*/ 	.byte	0x03, 0x50
        /*009a*/ 	.short	0x0000


	//----- nvinfo : EIATTR_MAXREG_COUNT
	.align		4
        /*009c*/ 	.byte	0x03, 0x1b
        /*009e*/ 	.short	0x00ff


	//----- nvinfo : EIATTR_NUM_BARRIERS
	.align		4
        /*00a0*/ 	.byte	0x02, 0x4c
        /*00a2*/ 	.byte	0x01
	.zero		1


	//----- nvinfo : EIATTR_MERCURY_ISA_VERSION
	.align		4
        /*00a4*/ 	.byte	0x03, 0x5f
        /*00a6*/ 	.short	0x0101


	//----- nvinfo : EIATTR_VRC_CTA_INIT_COUNT
	.align		4
        /*00a8*/ 	.byte	0x02, 0x4a
	.zero		1
	.zero		1


	//----- nvinfo : EIATTR_EXIT_INSTR_OFFSETS
	.align		4
        /*00ac*/ 	.byte	0x04, 0x1c
        /*00ae*/ 	.short	(.L_27 - .L_26)


	//   ....[0]....
.L_26:
        /*00b0*/ 	.word	0x00001330


	//   ....[1]....
        /*00b4*/ 	.word	0x00001380


	//----- nvinfo : EIATTR_CRS_STACK_SIZE
	.align		4
.L_27:
        /*00b8*/ 	.byte	0x04, 0x1e
        /*00ba*/ 	.short	(.L_29 - .L_28)
.L_28:
        /*00bc*/ 	.word	0x00000000


	//----- nvinfo : EIATTR_CBANK_PARAM_SIZE
	.align		4
.L_29:
        /*00c0*/ 	.byte	0x03, 0x19
        /*00c2*/ 	.short	0x0048


	//----- nvinfo : EIATTR_PARAM_CBANK
	.align		4
        /*00c4*/ 	.byte	0x04, 0x0a
        /*00c6*/ 	.short	(.L_31 - .L_30)
	.align		4
.L_30:
        /*00c8*/ 	.word	index@(.nv.constant0._Z9sum_arrayPxS_S_S_S_S_S_S_x)
        /*00cc*/ 	.short	0x0380
        /*00ce*/ 	.short	0x0048


	//----- nvinfo : EIATTR_SW_WAR
	.align		4
.L_31:
        /*00d0*/ 	.byte	0x04, 0x36
        /*00d2*/ 	.short	(.L_33 - .L_32)
.L_32:
        /*00d4*/ 	.word	0x00000008
.L_33:


//--------------------- .nv.callgraph             --------------------------
	.section	.nv.callgraph,"",@"SHT_CUDA_CALLGRAPH"
	.align	4
	.sectionentsize	8
	.align		4
        /*0000*/ 	.word	0x00000000
	.align		4
        /*0004*/ 	.word	0xffffffff
	.align		4
        /*0008*/ 	.word	0x00000000
	.align		4
        /*000c*/ 	.word	0xfffffffe
	.align		4
        /*0010*/ 	.word	0x00000000
	.align		4
        /*0014*/ 	.word	0xfffffffd
	.align		4
        /*0018*/ 	.word	0x00000000
	.align		4
        /*001c*/ 	.word	0xfffffffc


//--------------------- .text._Z9sum_arrayPxS_S_S_S_S_S_S_x --------------------------
	.section	.text._Z9sum_arrayPxS_S_S_S_S_S_S_x,"ax",@progbits
	.align	128
        .global         _Z9sum_arrayPxS_S_S_S_S_S_S_x
        .type           _Z9sum_arrayPxS_S_S_S_S_S_S_x,@function
        .size           _Z9sum_arrayPxS_S_S_S_S_S_S_x,(.L_x_9 - _Z9sum_arrayPxS_S_S_S_S_S_S_x)
        .other          _Z9sum_arrayPxS_S_S_S_S_S_S_x,@"STO_CUDA_ENTRY STV_DEFAULT"
_Z9sum_arrayPxS_S_S_S_S_S_S_x:
.text._Z9sum_arrayPxS_S_S_S_S_S_S_x:
[----:B------:R-:W-:Y:S01]  /*0000*/  LDC R1, c[0x0][0x37c] ;  /* 0x0000df00ff017b82 */ /* 0x000fe20000000800 */
[----:B------:R-:W0:Y:S01]  /*0010*/  S2R R0, SR_TID.X ;  /* 0x0000000000007919 */ /* 0x000e220000002100 */
[----:B------:R-:W1:Y:S06]  /*0020*/  LDCU.64 UR6, c[0x0][0x3c0] ;  /* 0x00007800ff0677ac */ /* 0x000e6c0008000a00 */
[----:B------:R-:W2:Y:S01]  /*0030*/  LDC.64 R6, c[0x0][0x380] ;  /* 0x0000e000ff067b82 */ /* 0x000ea20000000a00 */
[----:B------:R-:W0:Y:S01]  /*0040*/  S2R R11, SR_CTAID.X ;  /* 0x00000000000b7919 */ /* 0x000e220000002500 */
[----:B------:R-:W3:Y:S01]  /*0050*/  LDCU.64 UR4, c[0x0][0x358] ;  /* 0x00006b00ff0477ac */ /* 0x000ee20008000a00 */
[----:B0-----:R-:W-:-:S04]  /*0060*/  IMAD R10, R11, 0x40, R0 ;  /* 0x000000400b0a7824 */ /* 0x001fc800078e0200 */
[C---:B------:R-:W-:Y:S02]  /*0070*/  VIADD R12, R10.reuse, 0x20 ;  /* 0x000000200a0c7836 */ /* 0x040fe40000000000 */
[----:B--2---:R-:W-:-:S03]  /*0080*/  IMAD.WIDE R6, R10, 0x8, R6 ;  /* 0x000000080a067825 */ /* 0x004fc600078e0206 */
[----:B-1----:R-:W-:-:S04]  /*0090*/  ISETP.GE.U32.AND P1, PT, R12, UR6, PT ;  /* 0x000000060c007c0c */ /* 0x002fc8000bf26070 */
[----:B------:R-:W-:-:S04]  /*00a0*/  ISETP.GE.AND.EX P1, PT, RZ, UR7, PT, P1 ;  /* 0x00000007ff007c0c */ /* 0x000fc8000bf26310 */
[----:B------:R-:W-:-:S13]  /*00b0*/  ISETP.LT.U32.AND P1, PT, R0, 0x20, !P1 ;  /* 0x000000200000780c */ /* 0x000fda0004f21070 */
[----:B------:R-:W0:Y:S01]  /*00c0*/  @P1 LDC.64 R4, c[0x0][0x380] ;  /* 0x0000e000ff041b82 */ /* 0x000e220000000a00 */
[----:B---3--:R-:W2:Y:S01]  /*00d0*/  @P1 LDG.E.64 R2, desc[UR4][R6.64] ;  /* 0x0000000406021981 */ /* 0x008ea2000c1e1b00 */
[----:B0-----:R-:W-:-:S04]  /*00e0*/  @P1 LEA R4, P0, R12, R4, 0x3 ;  /* 0x000000040c041211 */ /* 0x001fc800078018ff */
[----:B------:R-:W-:-:S06]  /*00f0*/  @P1 LEA.HI.X R5, R12, R5, RZ, 0x3, P0 ;  /* 0x000000050c051211 */ /* 0x000fcc00000f1cff */
[----:B------:R-:W2:Y:S01]  /*0100*/  @P1 LDG.E.64 R4, desc[UR4][R4.64] ;  /* 0x0000000404041981 */ /* 0x000ea2000c1e1b00 */
[----:B------:R-:W-:-:S05]  /*0110*/  VIADD R13, R10, 0x10 ;  /* 0x000000100a0d7836 */ /* 0x000fca0000000000 */
[----:B------:R-:W-:-:S04]  /*0120*/  ISETP.GE.U32.AND P2, PT, R13, UR6, PT ;  /* 0x000000060d007c0c */ /* 0x000fc8000bf46070 */
[----:B------:R-:W-:-:S04]  /*0130*/  ISETP.GE.AND.EX P2, PT, RZ, UR7, PT, P2 ;  /* 0x00000007ff007c0c */ /* 0x000fc8000bf46320 */
[----:B------:R-:W-:-:S13]  /*0140*/  ISETP.LT.U32.AND P2, PT, R0, 0x10, !P2 ;  /* 0x000000100000780c */ /* 0x000fda0005741070 */
[----:B------:R-:W0:Y:S02]  /*0150*/  @P2 LDC.64 R16, c[0x0][0x380] ;  /* 0x0000e000ff102b82 */ /* 0x000e240000000a00 */
[----:B0-----:R-:W-:-:S04]  /*0160*/  @P2 LEA R16, P3, R13, R16, 0x3 ;  /* 0x000000100d102211 */ /* 0x001fc800078618ff */
[----:B------:R-:W-:Y:S02]  /*0170*/  @P2 LEA.HI.X R17, R13, R17, RZ, 0x3, P3 ;  /* 0x000000110d112211 */ /* 0x000fe400018f1cff */
[----:B--2---:R-:W-:-:S04]  /*0180*/  @P1 ISETP.GT.U32.AND P0, PT, R2, R4, PT ;  /* 0x000000040200120c */ /* 0x004fc80003f04070 */
[----:B------:R-:W-:-:S04]  /*0190*/  @P1 ISETP.GT.AND.EX P0, PT, R3, R5, PT, P0 ;  /* 0x000000050300120c */ /* 0x000fc80003f04300 */
[----:B------:R-:W-:Y:S02]  /*01a0*/  @P1 SEL R8, R2, R4, P0 ;  /* 0x0000000402081207 */ /* 0x000fe40000000000 */
[----:B------:R-:W-:-:S05]  /*01b0*/  @P1 SEL R9, R3, R5, P0 ;  /* 0x0000000503091207 */ /* 0x000fca0000000000 */
[----:B------:R0:W-:Y:S01]  /*01c0*/  @P1 STG.E.64 desc[UR4][R6.64], R8 ;  /* 0x0000000806001986 */ /* 0x0001e2000c101b04 */
[----:B------:R-:W-:Y:S06]  /*01d0*/  BAR.SYNC.DEFER_BLOCKING 0x0 ;  /* 0x0000000000007b1d */ /* 0x000fec0000010000 */
[----:B------:R-:W2:Y:S04]  /*01e0*/  @P2 LDG.E.64 R2, desc[UR4][R6.64] ;  /* 0x0000000406022981 */ /* 0x000ea8000c1e1b00 */
[----:B------:R-:W2:Y:S01]  /*01f0*/  @P2 LDG.E.64 R4, desc[UR4][R16.64] ;  /* 0x0000000410042981 */ /* 0x000ea2000c1e1b00 */
[----:B------:R-:W-:-:S05]  /*0200*/  VIADD R14, R10, 0x8 ;  /* 0x000000080a0e7836 */ /* 0x000fca0000000000 */
[----:B------:R-:W-:-:S04]  /*0210*/  ISETP.GE.U32.AND P3, PT, R14, UR6, PT ;  /* 0x000000060e007c0c */ /* 0x000fc8000bf66070 */
[----:B------:R-:W-:-:S04]  /*0220*/  ISETP.GE.AND.EX P3, PT, RZ, UR7, PT, P3 ;  /* 0x00000007ff007c0c */ /* 0x000fc8000bf66330 */
[----:B------:R-:W-:-:S13]  /*0230*/  ISETP.LT.U32.AND P3, PT, R0, 0x8, !P3 ;  /* 0x000000080000780c */ /* 0x000fda0005f61070 */
[----:B------:R-:W1:Y:S02]  /*0240*/  @P3 LDC.64 R18, c[0x0][0x380] ;  /* 0x0000e000ff123b82 */ /* 0x000e640000000a00 */
[----:B-1----:R-:W-:-:S04]  /*0250*/  @P3 LEA R18, P4, R14, R18, 0x3 ;  /* 0x000000120e123211 */ /* 0x002fc800078818ff */
[----:B------:R-:W-:Y:S02]  /*0260*/  @P3 LEA.HI.X R19, R14, R19, RZ, 0x3, P4 ;  /* 0x000000130e133211 */ /* 0x000fe400020f1cff */
[----:B--2---:R-:W-:-:S04]  /*0270*/  @P2 ISETP.GT.U32.AND P0, PT, R2, R4, PT ;  /* 0x000000040200220c */ /* 0x004fc80003f04070 */
[----:B------:R-:W-:-:S04]  /*0280*/  @P2 ISETP.GT.AND.EX P0, PT, R3, R5, PT, P0 ;  /* 0x000000050300220c */ /* 0x000fc80003f04300 */
[----:B0-----:R-:W-:Y:S02]  /*0290*/  @P2 SEL R8, R2, R4, P0 ;  /* 0x0000000402082207 */ /* 0x001fe40000000000 */
        /* <DEDUP_REMOVED lines=23> */
[----:B------:R-:W-:-:S13]  /*0410*/  ISETP.GT.U32.OR P5, PT, R0, 0x1, P5 ;  /* 0x000000010000780c */ /* 0x000fda0002fa4470 */
[----:B------:R-:W1:Y:S02]  /*0420*/  @!P5 LDC.64 R18, c[0x0][0x380] ;  /* 0x0000e000ff12db82 */ /* 0x000e640000000a00 */
[----:B-1----:R-:W-:-:S04]  /*0430*/  @!P5 LEA R18, P6, R16, R18, 0x3 ;  /* 0x000000121012d211 */ /* 0x002fc800078c18ff */
[----:B------:R-:W-:Y:S02]  /*0440*/  @!P5 LEA.HI.X R19, R16, R19, RZ, 0x3, P6 ;  /* 0x000000131013d211 */ /* 0x000fe400030f1cff */
[----:B--2---:R-:W-:-:S04]  /*0450*/  @P4 ISETP.GT.U32.AND P0, PT, R2, R4, PT ;  /* 0x000000040200420c */ /* 0x004fc80003f04070 */
[----:B------:R-:W-:-:S04]  /*0460*/  @P4 ISETP.GT.AND.EX P0, PT, R3, R5, PT, P0 ;  /* 0x000000050300420c */ /* 0x000fc80003f04300 */
[----:B------:R-:W-:Y:S02]  /*0470*/  @P4 SEL R22, R2, R4, P0 ;  /* 0x0000000402164207 */ /* 0x000fe40000000000 */
[----:B------:R-:W-:Y:S02]  /*0480*/  @P4 SEL R23, R3, R5, P0 ;  /* 0x0000000503174207 */ /* 0x000fe40000000000 */
[----:B------:R-:W1:Y:S03]  /*0490*/  @P1 LDC.64 R2, c[0x0][0x388] ;  /* 0x0000e200ff021b82 */ /* 0x000e660000000a00 */
[----:B------:R2:W-:Y:S05]  /*04a0*/  @P4 STG.E.64 desc[UR4][R6.64], R22 ;  /* 0x0000001606004986 */ /* 0x0005ea000c101b04 */
[----:B------:R-:W-:Y:S01]  /*04b0*/  BAR.SYNC.DEFER_BLOCKING 0x0 ;  /* 0x0000000000007b1d */ /* 0x000fe20000010000 */
[----:B------:R-:W-:-:S07]  /*04c0*/  VIADD R17, R10, 0x1 ;  /* 0x000000010a117836 */ /* 0x000fce0000000000 */
[----:B------:R-:W3:Y:S01]  /*04d0*/  @P2 LDC.64 R4, c[0x0][0x388] ;  /* 0x0000e200ff042b82 */ /* 0x000ee20000000a00 */
[----:B0-----:R-:W4:Y:S04]  /*04e0*/  @!P5 LDG.E.64 R8, desc[UR4][R6.64] ;  /* 0x000000040608d981 */ /* 0x001f28000c1e1b00 */
[----:B------:R-:W4:Y:S01]  /*04f0*/  @!P5 LDG.E.64 R18, desc[UR4][R18.64] ;  /* 0x000000041212d981 */ /* 0x000f22000c1e1b00 */
[----:B------:R-:W-:-:S04]  /*0500*/  ISETP.GE.U32.AND P6, PT, R17, UR6, PT ;  /* 0x0000000611007c0c */ /* 0x000fc8000bfc6070 */
[----:B------:R-:W-:-:S04]  /*0510*/  ISETP.GE.AND.EX P6, PT, RZ, UR7, PT, P6 ;  /* 0x00000007ff007c0c */ /* 0x000fc8000bfc6360 */
[----:B------:R-:W-:Y:S01]  /*0520*/  ISETP.EQ.AND P6, PT, R0, RZ, !P6 ;  /* 0x000000ff0000720c */ /* 0x000fe200077c2270 */
[----:B------:R-:W-:Y:S01]  /*0530*/  BSSY.RECONVERGENT B0, `(.L_x_0) ;  /* 0x0000016000007945 */ /* 0x000fe20003800200 */
[----:B----4-:R-:W-:-:S04]  /*0540*/  @!P5 ISETP.GT.U32.AND P0, PT, R8, R18, PT ;  /* 0x000000120800d20c */ /* 0x010fc80003f04070 */
[----:B------:R-:W-:-:S04]  /*0550*/  @!P5 ISETP.GT.AND.EX P0, PT, R9, R19, PT, P0 ;  /* 0x000000130900d20c */ /* 0x000fc80003f04300 */
[----:B------:R-:W-:Y:S02]  /*0560*/  @!P5 SEL R8, R8, R18, P0 ;  /* 0x000000120808d207 */ /* 0x000fe40000000000 */
[----:B------:R-:W-:Y:S02]  /*0570*/  @!P5 SEL R9, R9, R19, P0 ;  /* 0x000000130909d207 */ /* 0x000fe40000000000 */
[----:B-1----:R-:W-:-:S03]  /*0580*/  @P1 LEA R2, P0, R12, R2, 0x3 ;  /* 0x000000020c021211 */ /* 0x002fc600078018ff */
[----:B------:R2:W-:Y:S01]  /*0590*/  @!P5 STG.E.64 desc[UR4][R6.64], R8 ;  /* 0x000000080600d986 */ /* 0x0005e2000c101b04 */
[----:B------:R-:W-:Y:S01]  /*05a0*/  @P1 LEA.HI.X R3, R12, R3, RZ, 0x3, P0 ;  /* 0x000000030c031211 */ /* 0x000fe200000f1cff */
[----:B------:R-:W-:Y:S01]  /*05b0*/  BAR.SYNC.DEFER_BLOCKING 0x0 ;  /* 0x0000000000007b1d */ /* 0x000fe20000010000 */
[----:B---3--:R-:W-:-:S04]  /*05c0*/  @P2 LEA R4, P0, R13, R4, 0x3 ;  /* 0x000000040d042211 */ /* 0x008fc800078018ff */
[----:B------:R-:W-:Y:S01]  /*05d0*/  @P2 LEA.HI.X R5, R13, R5, RZ, 0x3, P0 ;  /* 0x000000050d052211 */ /* 0x000fe200000f1cff */
[----:B------:R-:W-:Y:S08]  /*05e0*/  @!P6 BRA `(.L_x_1) ;  /* 0x000000000028e947 */ /* 0x000ff00003800000 */
[----:B------:R-:W0:Y:S01]  /*05f0*/  LDCU.64 UR6, c[0x0][0x380] ;  /* 0x00007000ff0677ac */ /* 0x000e220008000a00 */
[----:B--2---:R-:W2:Y:S01]  /*0600*/  LDG.E.64 R8, desc[UR4][R6.64] ;  /* 0x0000000406087981 */ /* 0x004ea2000c1e1b00 */
[----:B0-----:R-:W-:-:S04]  /*0610*/  LEA R18, P0, R17, UR6, 0x3 ;  /* 0x0000000611127c11 */ /* 0x001fc8000f8018ff */
[----:B------:R-:W-:-:S06]  /*0620*/  LEA.HI.X R19, R17, UR7, RZ, 0x3, P0 ;  /* 0x0000000711137c11 */ /* 0x000fcc00080f1cff */
[----:B------:R-:W2:Y:S02]  /*0630*/  LDG.E.64 R18, desc[UR4][R18.64] ;  /* 0x0000000412127981 */ /* 0x000ea4000c1e1b00 */
[----:B--2---:R-:W-:-:S04]  /*0640*/  ISETP.GT.U32.AND P0, PT, R8, R18, PT ;  /* 0x000000120800720c */ /* 0x004fc80003f04070 */
[----:B------:R-:W-:-:S04]  /*0650*/  ISETP.GT.AND.EX P0, PT, R9, R19, PT, P0 ;  /* 0x000000130900720c */ /* 0x000fc80003f04300 */
[----:B------:R-:W-:Y:S02]  /*0660*/  SEL R8, R8, R18, P0 ;  /* 0x0000001208087207 */ /* 0x000fe40000000000 */
[----:B------:R-:W-:-:S05]  /*0670*/  SEL R9, R9, R19, P0 ;  /* 0x0000001309097207 */ /* 0x000fca0000000000 */
[----:B------:R0:W-:Y:S02]  /*0680*/  STG.E.64 desc[UR4][R6.64], R8 ;  /* 0x0000000806007986 */ /* 0x0001e4000c101b04 */
.L_x_1:
[----:B------:R-:W-:Y:S05]  /*0690*/  BSYNC.RECONVERGENT B0 ;  /* 0x0000000000007941 */ /* 0x000fea0003800200 */
.L_x_0:
[----:B------:R-:W-:Y:S01]  /*06a0*/  BAR.SYNC.DEFER_BLOCKING 0x0 ;  /* 0x0000000000007b1d */ /* 0x000fe20000010000 */
[----:B------:R-:W-:-:S04]  /*06b0*/  ISETP.NE.AND P0, PT, R0, RZ, PT ;  /* 0x000000ff0000720c */ /* 0x000fc80003f05270 */
[----:B0-2---:R-:W-:-:S06]  /*06c0*/  P2R R8, PR, RZ, 0x1 ;  /* 0x00000001ff087803 */ /* 0x005fcc0000000000 */
[----:B------:R-:W0:Y:S08]  /*06d0*/  LDC.64 R8, c[0x0][0x388] ;  /* 0x0000e200ff087b82 */ /* 0x000e300000000a00 */
[----:B------:R-:W1:Y:S01]  /*06e0*/  @!P0 LDC.64 R18, c[0x0][0x3b0] ;  /* 0x0000ec00ff128b82 */ /* 0x000e620000000a00 */
[----:B------:R-:W2:Y:S01]  /*06f0*/  @!P0 LDG.E.64 R6, desc[UR4][R6.64] ;  /* 0x0000000406068981 */ /* 0x000ea2000c1e1b00 */
[----:B0-----:R-:W-:-:S04]  /*0700*/  IMAD.WIDE R8, R10, 0x8, R8 ;  /* 0x000000080a087825 */ /* 0x001fc800078e0208 */
[----:B-1----:R-:W-:-:S05]  /*0710*/  @!P0 IMAD.WIDE.U32 R18, R11, 0x8, R18 ;  /* 0x000000080b128825 */ /* 0x002fca00078e0012 */
[----:B--2---:R0:W-:Y:S04]  /*0720*/  @!P0 STG.E.64 desc[UR4][R18.64], R6 ;  /* 0x0000000612008986 */ /* 0x0041e8000c101b04 */
[----:B------:R-:W2:Y:S04]  /*0730*/  @P1 LDG.E.64 R2, desc[UR4][R2.64] ;  /* 0x0000000402021981 */ /* 0x000ea8000c1e1b00 */
[----:B------:R-:W2:Y:S02]  /*0740*/  @P1 LDG.E.64 R20, desc[UR4][R8.64] ;  /* 0x0000000408141981 */ /* 0x000ea4000c1e1b00 */
[----:B--2---:R-:W-:-:S04]  /*0750*/  @P1 ISETP.LT.U32.AND P0, PT, R20, R2, PT ;  /* 0x000000021400120c */ /* 0x004fc80003f01070 */
[----:B------:R-:W-:-:S04]  /*0760*/  @P1 ISETP.LT.AND.EX P0, PT, R21, R3, PT, P0 ;  /* 0x000000031500120c */ /* 0x000fc80003f01300 */
[----:B------:R-:W-:Y:S02]  /*0770*/  @P1 SEL R22, R20, R2, P0 ;  /* 0x0000000214161207 */ /* 0x000fe40000000000 */
[----:B------:R-:W-:Y:S02]  /*0780*/  @P1 SEL R23, R21, R3, P0 ;  /* 0x0000000315171207 */ /* 0x000fe40000000000 */
[----:B------:R-:W1:Y:S03]  /*0790*/  @P3 LDC.64 R20, c[0x0][0x388] ;  /* 0x0000e200ff143b82 */ /* 0x000e660000000a00 */
[----:B------:R2:W-:Y:S05]  /*07a0*/  @P1 STG.E.64 desc[UR4][R8.64], R22 ;  /* 0x0000001608001986 */ /* 0x0005ea000c101b04 */
[----:B------:R-:W-:Y:S01]  /*07b0*/  BAR.SYNC.DEFER_BLOCKING 0x0 ;  /* 0x0000000000007b1d */ /* 0x000fe20000010000 */
[----:B-1----:R-:W-:-:S04]  /*07c0*/  @P3 LEA R20, P0, R14, R20, 0x3 ;  /* 0x000000140e143211 */ /* 0x002fc800078018ff */
[----:B------:R-:W-:Y:S01]  /*07d0*/  @P3 LEA.HI.X R21, R14, R21, RZ, 0x3, P0 ;  /* 0x000000150e153211 */ /* 0x000fe200000f1cff */
[----:B------:R-:W3:Y:S04]  /*07e0*/  @P2 LDG.E.64 R2, desc[UR4][R8.64] ;  /* 0x0000000408022981 */ /* 0x000ee8000c1e1b00 */
[----:B------:R-:W3:Y:S02]  /*07f0*/  @P2 LDG.E.64 R4, desc[UR4][R4.64] ;  /* 0x0000000404042981 */ /* 0x000ee4000c1e1b00 */
[----:B---3--:R-:W-:-:S04]  /*0800*/  @P2 ISETP.LT.U32.AND P0, PT, R2, R4, PT ;  /* 0x000000040200220c */ /* 0x008fc80003f01070 */
[----:B------:R-:W-:-:S04]  /*0810*/  @P2 ISETP.LT.AND.EX P0, PT, R3, R5, PT, P0 ;  /* 0x000000050300220c */ /* 0x000fc80003f01300 */
[----:B0-----:R-:W-:Y:S02]  /*0820*/  @P2 SEL R18, R2, R4, P0 ;  /* 0x0000000402122207 */ /* 0x001fe40000000000 */
[----:B------:R-:W-:Y:S02]  /*0830*/  @P2 SEL R19, R3, R5, P0 ;  /* 0x0000000503132207 */ /* 0x000fe40000000000 */
[----:B------:R-:W0:Y:S03]  /*0840*/  @P4 LDC.64 R2, c[0x0][0x388] ;  /* 0x0000e200ff024b82 */ /* 0x000e260000000a00 */
[----:B------:R1:W-:Y:S05]  /*0850*/  @P2 STG.E.64 desc[UR4][R8.64], R18 ;  /* 0x0000001208002986 */ /* 0x0003ea000c101b04 */
[----:B------:R-:W-:Y:S01]  /*0860*/  BAR.SYNC.DEFER_BLOCKING 0x0 ;  /* 0x0000000000007b1d */ /* 0x000fe20000010000 */
[----:B0-----:R-:W-:-:S04]  /*0870*/  @P4 LEA R2, P0, R15, R2, 0x3 ;  /* 0x000000020f024211 */ /* 0x001fc800078018ff */
[----:B------:R-:W-:Y:S01]  /*0880*/  @P4 LEA.HI.X R3, R15, R3, RZ, 0x3, P0 ;  /* 0x000000030f034211 */ /* 0x000fe200000f1cff */
[----:B------:R-:W3:Y:S04]  /*0890*/  @P3 LDG.E.64 R6, desc[UR4][R8.64] ;  /* 0x0000000408063981 */ /* 0x000ee8000c1e1b00 */
[----:B------:R-:W3:Y:S02]  /*08a0*/  @P3 LDG.E.64 R20, desc[UR4][R20.64] ;  /* 0x0000000414143981 */ /* 0x000ee4000c1e1b00 */
[----:B---3--:R-:W-:-:S04]  /*08b0*/  @P3 ISETP.LT.U32.AND P0, PT, R6, R20, PT ;  /* 0x000000140600320c */ /* 0x008fc80003f01070 */
[----:B------:R-:W-:-:S04]  /*08c0*/  @P3 ISETP.LT.AND.EX P0, PT, R7, R21, PT, P0 ;  /* 0x000000150700320c */ /* 0x000fc80003f01300 */
[----:B--2---:R-:W-:Y:S02]  /*08d0*/  @P3 SEL R22, R6, R20, P0 ;  /* 0x0000001406163207 */ /* 0x004fe40000000000 */
[----:B------:R-:W-:Y:S02]  /*08e0*/  @P3 SEL R23, R7, R21, P0 ;  /* 0x0000001507173207 */ /* 0x000fe40000000000 */
[----:B------:R-:W0:Y:S03]  /*08f0*/  @!P5 LDC.64 R6, c[0x0][0x388] ;  /* 0x0000e200ff06db82 */ /* 0x000e260000000a00 */
[----:B------:R2:W-:Y:S05]  /*0900*/  @P3 STG.E.64 desc[UR4][R8.64], R22 ;  /* 0x0000001608003986 */ /* 0x0005ea000c101b04 */
[----:B------:R-:W-:Y:S01]  /*0910*/  BAR.SYNC.DEFER_BLOCKING 0x0 ;  /* 0x0000000000007b1d */ /* 0x000fe20000010000 */
[----:B0-----:R-:W-:-:S04]  /*0920*/  @!P5 LEA R6, P0, R16, R6, 0x3 ;  /* 0x000000061006d211 */ /* 0x001fc800078018ff */
[----:B------:R-:W-:Y:S01]  /*0930*/  @!P5 LEA.HI.X R7, R16, R7, RZ, 0x3, P0 ;  /* 0x000000071007d211 */ /* 0x000fe200000f1cff */
[----:B------:R-:W3:Y:S04]  /*0940*/  @P4 LDG.E.64 R4, desc[UR4][R8.64] ;  /* 0x0000000408044981 */ /* 0x000ee8000c1e1b00 */
[----:B------:R-:W3:Y:S02]  /*0950*/  @P4 LDG.E.64 R2, desc[UR4][R2.64] ;  /* 0x0000000402024981 */ /* 0x000ee4000c1e1b00 */
[----:B---3--:R-:W-:-:S04]  /*0960*/  @P4 ISETP.LT.U32.AND P0, PT, R4, R2, PT ;  /* 0x000000020400420c */ /* 0x008fc80003f01070 */
[----:B------:R-:W-:-:S04]  /*0970*/  @P4 ISETP.LT.AND.EX P0, PT, R5, R3, PT, P0 ;  /* 0x000000030500420c */ /* 0x000fc80003f01300 */
[----:B------:R-:W-:Y:S02]  /*0980*/  @P4 SEL R20, R4, R2, P0 ;  /* 0x0000000204144207 */ /* 0x000fe40000000000 */
[----:B------:R-:W-:Y:S02]  /*0990*/  @P4 SEL R21, R5, R3, P0 ;  /* 0x0000000305154207 */ /* 0x000fe40000000000 */
[----:B------:R-:W0:Y:S03]  /*09a0*/  @P1 LDC.64 R4, c[0x0][0x390] ;  /* 0x0000e400ff041b82 */ /* 0x000e260000000a00 */
[----:B------:R2:W-:Y:S05]  /*09b0*/  @P4 STG.E.64 desc[UR4][R8.64], R20 ;  /* 0x0000001408004986 */ /* 0x0005ea000c101b04 */
[----:B------:R-:W-:Y:S08]  /*09c0*/  BAR.SYNC.DEFER_BLOCKING 0x0 ;  /* 0x0000000000007b1d */ /* 0x000ff00000010000 */
[----:B------:R-:W3:Y:S01]  /*09d0*/  @P2 LDC.64 R2, c[0x0][0x390] ;  /* 0x0000e400ff022b82 */ /* 0x000ee20000000a00 */
[----:B0-----:R-:W-:-:S04]  /*09e0*/  @P1 LEA R4, P0, R12, R4, 0x3 ;  /* 0x000000040c041211 */ /* 0x001fc800078018ff */
[----:B------:R-:W-:Y:S01]  /*09f0*/  @P1 LEA.HI.X R5, R12, R5, RZ, 0x3, P0 ;  /* 0x000000050c051211 */ /* 0x000fe200000f1cff */
[----:B-1----:R-:W4:Y:S04]  /*0a00*/  @!P5 LDG.E.64 R18, desc[UR4][R8.64] ;  /* 0x000000040812d981 */ /* 0x002f28000c1e1b00 */
[----:B------:R-:W4:Y:S01]  /*0a10*/  @!P5 LDG.E.64 R6, desc[UR4][R6.64] ;  /* 0x000000040606d981 */ /* 0x000f22000c1e1b00 */
[----:B------:R-:W-:Y:S01]  /*0a20*/  BSSY.RECONVERGENT B0, `(.L_x_2) ;  /* 0x0000014000007945 */ /* 0x000fe20003800200 */
[----:B----4-:R-:W-:-:S04]  /*0a30*/  @!P5 ISETP.LT.U32.AND P0, PT, R18, R6, PT ;  /* 0x000000061200d20c */ /* 0x010fc80003f01070 */
[----:B------:R-:W-:-:S04]  /*0a40*/  @!P5 ISETP.LT.AND.EX P0, PT, R19, R7, PT, P0 ;  /* 0x000000071300d20c */ /* 0x000fc80003f01300 */
[----:B------:R-:W-:Y:S02]  /*0a50*/  @!P5 SEL R18, R18, R6, P0 ;  /* 0x000000061212d207 */ /* 0x000fe40000000000 */
[----:B------:R-:W-:Y:S02]  /*0a60*/  @!P5 SEL R19, R19, R7, P0 ;  /* 0x000000071313d207 */ /* 0x000fe40000000000 */
[----:B---3--:R-:W-:-:S03]  /*0a70*/  @P2 LEA R2, P0, R13, R2, 0x3 ;  /* 0x000000020d022211 */ /* 0x008fc600078018ff */
[----:B------:R2:W-:Y:S01]  /*0a80*/  @!P5 STG.E.64 desc[UR4][R8.64], R18 ;  /* 0x000000120800d986 */ /* 0x0005e2000c101b04 */
[----:B------:R-:W-:Y:S01]  /*0a90*/  @P2 LEA.HI.X R3, R13, R3, RZ, 0x3, P0 ;  /* 0x000000030d032211 */ /* 0x000fe200000f1cff */
[----:B------:R-:W-:Y:S06]  /*0aa0*/  BAR.SYNC.DEFER_BLOCKING 0x0 ;  /* 0x0000000000007b1d */ /* 0x000fec0000010000 */
[----:B------:R-:W-:Y:S05]  /*0ab0*/  @!P6 BRA `(.L_x_3) ;  /* 0x000000000028e947 */ /* 0x000fea0003800000 */
[----:B------:R-:W2:Y:S01]  /*0ac0*/  LDCU.64 UR6, c[0x0][0x388] ;  /* 0x00007100ff0677ac */ /* 0x000ea20008000a00 */
[----:B------:R-:W3:Y:S01]  /*0ad0*/  LDG.E.64 R6, desc[UR4][R8.64] ;  /* 0x0000000408067981 */ /* 0x000ee2000c1e1b00 */
[----:B--2---:R-:W-:-:S04]  /*0ae0*/  LEA R18, P0, R17, UR6, 0x3 ;  /* 0x0000000611127c11 */ /* 0x004fc8000f8018ff */
[----:B------:R-:W-:-:S06]  /*0af0*/  LEA.HI.X R19, R17, UR7, RZ, 0x3, P0 ;  /* 0x0000000711137c11 */ /* 0x000fcc00080f1cff */
[----:B------:R-:W3:Y:S02]  /*0b00*/  LDG.E.64 R18, desc[UR4][R18.64] ;  /* 0x0000000412127981 */ /* 0x000ee4000c1e1b00 */
[----:B---3--:R-:W-:-:S04]  /*0b10*/  ISETP.LT.U32.AND P0, PT, R6, R18, PT ;  /* 0x000000120600720c */ /* 0x008fc80003f01070 */
[----:B------:R-:W-:-:S04]  /*0b20*/  ISETP.LT.AND.EX P0, PT, R7, R19, PT, P0 ;  /* 0x000000130700720c */ /* 0x000fc80003f01300 */
[----:B------:R-:W-:Y:S02]  /*0b30*/  SEL R6, R6, R18, P0 ;  /* 0x0000001206067207 */ /* 0x000fe40000000000 */
[----:B------:R-:W-:-:S05]  /*0b40*/  SEL R7, R7, R19, P0 ;  /* 0x0000001307077207 */ /* 0x000fca0000000000 */
[----:B------:R0:W-:Y:S02]  /*0b50*/  STG.E.64 desc[UR4][R8.64], R6 ;  /* 0x0000000608007986 */ /* 0x0001e4000c101b04 */
.L_x_3:
[----:B------:R-:W-:Y:S05]  /*0b60*/  BSYNC.RECONVERGENT B0 ;  /* 0x0000000000007941 */ /* 0x000fea0003800200 */
.L_x_2:
[----:B------:R-:W-:Y:S01]  /*0b70*/  BAR.SYNC.DEFER_BLOCKING 0x0 ;  /* 0x0000000000007b1d */ /* 0x000fe20000010000 */
[----:B------:R-:W-:-:S07]  /*0b80*/  ISETP.NE.AND P0, PT, R0, RZ, PT ;  /* 0x000000ff0000720c */ /* 0x000fce0003f05270 */
[----:B0-----:R-:W0:Y:S08]  /*0b90*/  LDC.64 R6, c[0x0][0x390] ;  /* 0x0000e400ff067b82 */ /* 0x001e300000000a00 */
[----:B--2---:R-:W1:Y:S01]  /*0ba0*/  @!P0 LDC.64 R18, c[0x0][0x3b8] ;  /* 0x0000ee00ff128b82 */ /* 0x004e620000000a00 */
[----:B------:R-:W2:Y:S01]  /*0bb0*/  @!P0 LDG.E.64 R8, desc[UR4][R8.64] ;  /* 0x0000000408088981 */ /* 0x000ea2000c1e1b00 */
[----:B0-----:R-:W-:-:S04]  /*0bc0*/  IMAD.WIDE R6, R10, 0x8, R6 ;  /* 0x000000080a067825 */ /* 0x001fc800078e0206 */
[----:B-1----:R-:W-:-:S05]  /*0bd0*/  @!P0 IMAD.WIDE.U32 R18, R11, 0x8, R18 ;  /* 0x000000080b128825 */ /* 0x002fca00078e0012 */
[----:B--2---:R0:W-:Y:S04]  /*0be0*/  @!P0 STG.E.64 desc[UR4][R18.64], R8 ;  /* 0x0000000812008986 */ /* 0x0041e8000c101b04 */
[----:B------:R-:W2:Y:S04]  /*0bf0*/  @P1 LDG.E.64 R4, desc[UR4][R4.64] ;  /* 0x0000000404041981 */ /* 0x000ea8000c1e1b00 */
[----:B------:R-:W2:Y:S02]  /*0c00*/  @P1 LDG.E.64 R20, desc[UR4][R6.64] ;  /* 0x0000000406141981 */ /* 0x000ea4000c1e1b00 */
[----:B--2---:R-:W-:-:S05]  /*0c10*/  @P1 IADD3 R24, P0, PT, R4, R20, RZ ;  /* 0x0000001404181210 */ /* 0x004fca0007f1e0ff */
[----:B------:R-:W-:Y:S02]  /*0c20*/  @P1 IMAD.X R25, R5, 0x1, R21, P0 ;  /* 0x0000000105191824 */ /* 0x000fe400000e0615 */
[----:B------:R-:W1:Y:S03]  /*0c30*/  @P3 LDC.64 R20, c[0x0][0x390] ;  /* 0x0000e400ff143b82 */ /* 0x000e660000000a00 */
[----:B------:R2:W-:Y:S05]  /*0c40*/  @P1 STG.E.64 desc[UR4][R6.64], R24 ;  /* 0x0000001806001986 */ /* 0x0005ea000c101b04 */
[----:B------:R-:W-:Y:S08]  /*0c50*/  BAR.SYNC.DEFER_BLOCKING 0x0 ;  /* 0x0000000000007b1d */ /* 0x000ff00000010000 */
[----:B------:R-:W3:Y:S01]  /*0c60*/  @P4 LDC.64 R4, c[0x0][0x390] ;  /* 0x0000e400ff044b82 */ /* 0x000ee20000000a00 */
[----:B-1----:R-:W-:-:S04]  /*0c70*/  @P3 LEA R20, P0, R14, R20, 0x3 ;  /* 0x000000140e143211 */ /* 0x002fc800078018ff */
[----:B------:R-:W-:Y:S01]  /*0c80*/  @P3 LEA.HI.X R21, R14, R21, RZ, 0x3, P0 ;  /* 0x000000150e153211 */ /* 0x000fe200000f1cff */
[----:B------:R-:W0:Y:S04]  /*0c90*/  @P2 LDG.E.64 R22, desc[UR4][R6.64] ;  /* 0x0000000406162981 */ /* 0x000e28000c1e1b00 */
[----:B------:R-:W0:Y:S02]  /*0ca0*/  @P2 LDG.E.64 R2, desc[UR4][R2.64] ;  /* 0x0000000402022981 */ /* 0x000e24000c1e1b00 */
[----:B0-----:R-:W-:-:S05]  /*0cb0*/  @P2 IADD3 R18, P0, PT, R2, R22, RZ ;  /* 0x0000001602122210 */ /* 0x001fca0007f1e0ff */
[----:B------:R-:W-:Y:S01]  /*0cc0*/  @P2 IMAD.X R19, R3, 0x1, R23, P0 ;  /* 0x0000000103132824 */ /* 0x000fe200000e0617 */
[C---:B---3--:R-:W-:Y:S01]  /*0cd0*/  @P4 LEA R4, P0, R15.reuse, R4, 0x3 ;  /* 0x000000040f044211 */ /* 0x048fe200078018ff */
[----:B------:R-:W0:Y:S03]  /*0ce0*/  @!P5 LDC.64 R2, c[0x0][0x390] ;  /* 0x0000e400ff02db82 */ /* 0x000e260000000a00 */
[----:B------:R1:W-:Y:S01]  /*0cf0*/  @P2 STG.E.64 desc[UR4][R6.64], R18 ;  /* 0x0000001206002986 */ /* 0x0003e2000c101b04 */
[----:B------:R-:W-:-:S04]  /*0d00*/  @P4 LEA.HI.X R5, R15, R5, RZ, 0x3, P0 ;  /* 0x000000050f054211 */ /* 0x000fc800000f1cff */
[----:B------:R-:W-:Y:S06]  /*0d10*/  BAR.SYNC.DEFER_BLOCKING 0x0 ;  /* 0x0000000000007b1d */ /* 0x000fec0000010000 */
[----:B------:R-:W3:Y:S04]  /*0d20*/  @P3 LDG.E.64 R8, desc[UR4][R6.64] ;  /* 0x0000000406083981 */ /* 0x000ee8000c1e1b00 */
[----:B------:R-:W3:Y:S02]  /*0d30*/  @P3 LDG.E.64 R20, desc[UR4][R20.64] ;  /* 0x0000000414143981 */ /* 0x000ee4000c1e1b00 */
[----:B---3--:R-:W-:-:S05]  /*0d40*/  @P3 IADD3 R22, P0, PT, R20, R8, RZ ;  /* 0x0000000814163210 */ /* 0x008fca0007f1e0ff */
[----:B------:R-:W-:Y:S01]  /*0d50*/  @P3 IMAD.X R23, R21, 0x1, R9, P0 ;  /* 0x0000000115173824 */ /* 0x000fe200000e0609 */
[----:B0-----:R-:W-:-:S04]  /*0d60*/  @!P5 LEA R2, P0, R16, R2, 0x3 ;  /* 0x000000021002d211 */ /* 0x001fc800078018ff */
[----:B------:R0:W-:Y:S01]  /*0d70*/  @P3 STG.E.64 desc[UR4][R6.64], R22 ;  /* 0x0000001606003986 */ /* 0x0001e2000c101b04 */
[----:B------:R-:W-:Y:S01]  /*0d80*/  @!P5 LEA.HI.X R3, R16, R3, RZ, 0x3, P0 ;  /* 0x000000031003d211 */ /* 0x000fe200000f1cff */
[----:B------:R-:W-:Y:S06]  /*0d90*/  BAR.SYNC.DEFER_BLOCKING 0x0 ;  /* 0x0000000000007b1d */ /* 0x000fec0000010000 */
[----:B------:R-:W2:Y:S04]  /*0da0*/  @P4 LDG.E.64 R8, desc[UR4][R6.64] ;  /* 0x0000000406084981 */ /* 0x000ea8000c1e1b00 */
[----:B------:R-:W2:Y:S02]  /*0db0*/  @P4 LDG.E.64 R4, desc[UR4][R4.64] ;  /* 0x0000000404044981 */ /* 0x000ea4000c1e1b00 */
[----:B--2---:R-:W-:-:S05]  /*0dc0*/  @P4 IADD3 R24, P0, PT, R4, R8, RZ ;  /* 0x0000000804184210 */ /* 0x004fca0007f1e0ff */
[----:B------:R-:W-:Y:S02]  /*0dd0*/  @P4 IMAD.X R25, R5, 0x1, R9, P0 ;  /* 0x0000000105194824 */ /* 0x000fe400000e0609 */
[----:B------:R-:W2:Y:S03]  /*0de0*/  @P1 LDC.64 R8, c[0x0][0x398] ;  /* 0x0000e600ff081b82 */ /* 0x000ea60000000a00 */
[----:B------:R0:W-:Y:S05]  /*0df0*/  @P4 STG.E.64 desc[UR4][R6.64], R24 ;  /* 0x0000001806004986 */ /* 0x0001ea000c101b04 */
[----:B------:R-:W-:Y:S08]  /*0e00*/  BAR.SYNC.DEFER_BLOCKING 0x0 ;  /* 0x0000000000007b1d */ /* 0x000ff00000010000 */
[----:B------:R-:W3:Y:S01]  /*0e10*/  @P2 LDC.64 R4, c[0x0][0x398] ;  /* 0x0000e600ff042b82 */ /* 0x000ee20000000a00 */
[----:B--2---:R-:W-:-:S04]  /*0e20*/  @P1 LEA R8, P0, R12, R8, 0x3 ;  /* 0x000000080c081211 */ /* 0x004fc800078018ff */
[----:B------:R-:W-:Y:S01]  /*0e30*/  @P1 LEA.HI.X R9, R12, R9, RZ, 0x3, P0 ;  /* 0x000000090c091211 */ /* 0x000fe200000f1cff */
[----:B-1----:R-:W2:Y:S04]  /*0e40*/  @!P5 LDG.E.64 R18, desc[UR4][R6.64] ;  /* 0x000000040612d981 */ /* 0x002ea8000c1e1b00 */
[----:B------:R-:W2:Y:S01]  /*0e50*/  @!P5 LDG.E.64 R2, desc[UR4][R2.64] ;  /* 0x000000040202d981 */ /* 0x000ea2000c1e1b00 */
[----:B------:R-:W-:Y:S01]  /*0e60*/  BSSY.RECONVERGENT B0, `(.L_x_4) ;  /* 0x0000010000007945 */ /* 0x000fe20003800200 */
[----:B--2---:R-:W-:-:S05]  /*0e70*/  @!P5 IADD3 R18, P0, PT, R2, R18, RZ ;  /* 0x000000120212d210 */ /* 0x004fca0007f1e0ff */
[----:B------:R-:W-:Y:S01]  /*0e80*/  @!P5 IMAD.X R19, R3, 0x1, R19, P0 ;  /* 0x000000010313d824 */ /* 0x000fe200000e0613 */
[----:B---3--:R-:W-:-:S04]  /*0e90*/  @P2 LEA R4, P0, R13, R4, 0x3 ;  /* 0x000000040d042211 */ /* 0x008fc800078018ff */
[----:B------:R0:W-:Y:S01]  /*0ea0*/  @!P5 STG.E.64 desc[UR4][R6.64], R18 ;  /* 0x000000120600d986 */ /* 0x0001e2000c101b04 */
[----:B------:R-:W-:Y:S01]  /*0eb0*/  @P2 LEA.HI.X R5, R13, R5, RZ, 0x3, P0 ;  /* 0x000000050d052211 */ /* 0x000fe200000f1cff */
[----:B------:R-:W-:Y:S06]  /*0ec0*/  BAR.SYNC.DEFER_BLOCKING 0x0 ;  /* 0x0000000000007b1d */ /* 0x000fec0000010000 */
[----:B------:R-:W-:Y:S05]  /*0ed0*/  @!P6 BRA `(.L_x_5) ;  /* 0x000000000020e947 */ /* 0x000fea0003800000 */
[----:B------:R-:W1:Y:S01]  /*0ee0*/  LDCU.64 UR6, c[0x0][0x390] ;  /* 0x00007200ff0677ac */ /* 0x000e620008000a00 */
[----:B------:R-:W2:Y:S01]  /*0ef0*/  LDG.E.64 R12, desc[UR4][R6.64] ;  /* 0x00000004060c7981 */ /* 0x000ea2000c1e1b00 */
[----:B-1----:R-:W-:-:S04]  /*0f00*/  LEA R2, P0, R17, UR6, 0x3 ;  /* 0x0000000611027c11 */ /* 0x002fc8000f8018ff */
[----:B------:R-:W-:-:S06]  /*0f10*/  LEA.HI.X R3, R17, UR7, RZ, 0x3, P0 ;  /* 0x0000000711037c11 */ /* 0x000fcc00080f1cff */
[----:B------:R-:W2:Y:S02]  /*0f20*/  LDG.E.64 R2, desc[UR4][R2.64] ;  /* 0x0000000402027981 */ /* 0x000ea4000c1e1b00 */
[----:B--2---:R-:W-:-:S05]  /*0f30*/  IADD3 R12, P0, PT, R2, R12, RZ ;  /* 0x0000000c020c7210 */ /* 0x004fca0007f1e0ff */
[----:B------:R-:W-:-:S05]  /*0f40*/  IMAD.X R13, R3, 0x1, R13, P0 ;  /* 0x00000001030d7824 */ /* 0x000fca00000e060d */
[----:B------:R1:W-:Y:S03]  /*0f50*/  STG.E.64 desc[UR4][R6.64], R12 ;  /* 0x0000000c06007986 */ /* 0x0003e6000c101b04 */
.L_x_5:
[----:B------:R-:W-:Y:S05]  /*0f60*/  BSYNC.RECONVERGENT B0 ;  /* 0x0000000000007941 */ /* 0x000fea0003800200 */
.L_x_4:
[----:B------:R-:W-:Y:S01]  /*0f70*/  BAR.SYNC.DEFER_BLOCKING 0x0 ;  /* 0x0000000000007b1d */ /* 0x000fe20000010000 */
[----:B------:R-:W-:-:S07]  /*0f80*/  ISETP.NE.AND P0, PT, R0, RZ, PT ;  /* 0x000000ff0000720c */ /* 0x000fce0003f05270 */
[----:B------:R-:W2:Y:S08]  /*0f90*/  LDC.64 R2, c[0x0][0x398] ;  /* 0x0000e600ff027b82 */ /* 0x000eb00000000a00 */
[----:B-1----:R-:W1:Y:S08]  /*0fa0*/  @!P0 LDC.64 R12, c[0x0][0x3a0] ;  /* 0x0000e800ff0c8b82 */ /* 0x002e700000000a00 */
[----:B0-----:R-:W0:Y:S01]  /*0fb0*/  @P3 LDC.64 R22, c[0x0][0x398] ;  /* 0x0000e600ff163b82 */ /* 0x001e220000000a00 */
[----:B------:R-:W3:Y:S01]  /*0fc0*/  @!P0 LDG.E.64 R6, desc[UR4][R6.64] ;  /* 0x0000000406068981 */ /* 0x000ee2000c1e1b00 */
[----:B--2---:R-:W-:-:S04]  /*0fd0*/  IMAD.WIDE R2, R10, 0x8, R2 ;  /* 0x000000080a027825 */ /* 0x004fc800078e0202 */
[----:B-1----:R-:W-:-:S05]  /*0fe0*/  @!P0 IMAD.WIDE.U32 R12, R11, 0x8, R12 ;  /* 0x000000080b0c8825 */ /* 0x002fca00078e000c */
[----:B---3--:R-:W-:Y:S04]  /*0ff0*/  @!P0 STG.E.64 desc[UR4][R12.64], R6 ;  /* 0x000000060c008986 */ /* 0x008fe8000c101b04 */
[----:B------:R-:W2:Y:S04]  /*1000*/  @P1 LDG.E.64 R8, desc[UR4][R8.64] ;  /* 0x0000000408081981 */ /* 0x000ea8000c1e1b00 */
[----:B------:R-:W2:Y:S02]  /*1010*/  @P1 LDG.E.64 R18, desc[UR4][R2.64] ;  /* 0x0000000402121981 */ /* 0x000ea4000c1e1b00 */
[----:B--2---:R-:W-:-:S05]  /*1020*/  @P1 IADD3 R20, P0, PT, R8, R18, RZ ;  /* 0x0000001208141210 */ /* 0x004fca0007f1e0ff */
[----:B------:R-:W-:-:S05]  /*1030*/  @P1 IMAD.X R21, R9, 0x1, R19, P0 ;  /* 0x0000000109151824 */ /* 0x000fca00000e0613 */
[----:B------:R1:W-:Y:S01]  /*1040*/  @P1 STG.E.64 desc[UR4][R2.64], R20 ;  /* 0x0000001402001986 */ /* 0x0003e2000c101b04 */
[----:B------:R-:W-:Y:S08]  /*1050*/  BAR.SYNC.DEFER_BLOCKING 0x0 ;  /* 0x0000000000007b1d */ /* 0x000ff00000010000 */
[----:B-1----:R-:W1:Y:S01]  /*1060*/  @P4 LDC.64 R20, c[0x0][0x398] ;  /* 0x0000e600ff144b82 */ /* 0x002e620000000a00 */
[----:B------:R-:W2:Y:S04]  /*1070*/  @P2 LDG.E.64 R18, desc[UR4][R2.64] ;  /* 0x0000000402122981 */ /* 0x000ea8000c1e1b00 */
[----:B------:R-:W2:Y:S02]  /*1080*/  @P2 LDG.E.64 R4, desc[UR4][R4.64] ;  /* 0x0000000404042981 */ /* 0x000ea4000c1e1b00 */
[----:B--2---:R-:W-:-:S05]  /*1090*/  @P2 IADD3 R18, P0, PT, R4, R18, RZ ;  /* 0x0000001204122210 */ /* 0x004fca0007f1e0ff */
[----:B------:R-:W-:Y:S01]  /*10a0*/  @P2 IMAD.X R19, R5, 0x1, R19, P0 ;  /* 0x0000000105132824 */ /* 0x000fe200000e0613 */
[----:B0-----:R-:W-:-:S04]  /*10b0*/  @P3 LEA R12, P0, R14, R22, 0x3 ;  /* 0x000000160e0c3211 */ /* 0x001fc800078018ff */
[----:B------:R0:W-:Y:S01]  /*10c0*/  @P2 STG.E.64 desc[UR4][R2.64], R18 ;  /* 0x0000001202002986 */ /* 0x0001e2000c101b04 */
[----:B------:R-:W-:Y:S01]  /*10d0*/  @P3 LEA.HI.X R13, R14, R23, RZ, 0x3, P0 ;  /* 0x000000170e0d3211 */ /* 0x000fe200000f1cff */
[----:B------:R-:W-:Y:S08]  /*10e0*/  BAR.SYNC.DEFER_BLOCKING 0x0 ;  /* 0x0000000000007b1d */ /* 0x000ff00000010000 */
[----:B0-----:R-:W0:Y:S01]  /*10f0*/  @!P5 LDC.64 R18, c[0x0][0x398] ;  /* 0x0000e600ff12db82 */ /* 0x001e220000000a00 */
[----:B------:R-:W2:Y:S04]  /*1100*/  @P3 LDG.E.64 R8, desc[UR4][R2.64] ;  /* 0x0000000402083981 */ /* 0x000ea8000c1e1b00 */
[----:B------:R-:W2:Y:S01]  /*1110*/  @P3 LDG.E.64 R6, desc[UR4][R12.64] ;  /* 0x000000040c063981 */ /* 0x000ea2000c1e1b00 */
[----:B-1----:R-:W-:-:S04]  /*1120*/  @P4 LEA R14, P1, R15, R20, 0x3 ;  /* 0x000000140f0e4211 */ /* 0x002fc800078218ff */
[----:B------:R-:W-:Y:S02]  /*1130*/  @P4 LEA.HI.X R15, R15, R21, RZ, 0x3, P1 ;  /* 0x000000150f0f4211 */ /* 0x000fe400008f1cff */
[----:B--2---:R-:W-:-:S05]  /*1140*/  @P3 IADD3 R8, P0, PT, R6, R8, RZ ;  /* 0x0000000806083210 */ /* 0x004fca0007f1e0ff */
[----:B------:R-:W-:-:S05]  /*1150*/  @P3 IMAD.X R9, R7, 0x1, R9, P0 ;  /* 0x0000000107093824 */ /* 0x000fca00000e0609 */
[----:B------:R1:W-:Y:S01]  /*1160*/  @P3 STG.E.64 desc[UR4][R2.64], R8 ;  /* 0x0000000802003986 */ /* 0x0003e2000c101b04 */
[----:B------:R-:W-:Y:S06]  /*1170*/  BAR.SYNC.DEFER_BLOCKING 0x0 ;  /* 0x0000000000007b1d */ /* 0x000fec0000010000 */
[----:B------:R-:W2:Y:S04]  /*1180*/  @P4 LDG.E.64 R6, desc[UR4][R2.64] ;  /* 0x0000000402064981 */ /* 0x000ea8000c1e1b00 */
[----:B------:R-:W2:Y:S01]  /*1190*/  @P4 LDG.E.64 R4, desc[UR4][R14.64] ;  /* 0x000000040e044981 */ /* 0x000ea2000c1e1b00 */
[----:B0-----:R-:W-:-:S04]  /*11a0*/  @!P5 LEA R18, P1, R16, R18, 0x3 ;  /* 0x000000121012d211 */ /* 0x001fc800078218ff */
[----:B------:R-:W-:Y:S02]  /*11b0*/  @!P5 LEA.HI.X R19, R16, R19, RZ, 0x3, P1 ;  /* 0x000000131013d211 */ /* 0x000fe400008f1cff */
[----:B--2---:R-:W-:-:S05]  /*11c0*/  @P4 IADD3 R12, P0, PT, R4, R6, RZ ;  /* 0x00000006040c4210 */ /* 0x004fca0007f1e0ff */
[----:B------:R-:W-:-:S05]  /*11d0*/  @P4 IMAD.X R13, R5, 0x1, R7, P0 ;  /* 0x00000001050d4824 */ /* 0x000fca00000e0607 */
[----:B------:R1:W-:Y:S01]  /*11e0*/  @P4 STG.E.64 desc[UR4][R2.64], R12 ;  /* 0x0000000c02004986 */ /* 0x0003e2000c101b04 */
[----:B------:R-:W-:Y:S06]  /*11f0*/  BAR.SYNC.DEFER_BLOCKING 0x0 ;  /* 0x0000000000007b1d */ /* 0x000fec0000010000 */
[----:B------:R-:W2:Y:S04]  /*1200*/  @!P5 LDG.E.64 R6, desc[UR4][R2.64] ;  /* 0x000000040206d981 */ /* 0x000ea8000c1e1b00 */
[----:B------:R-:W2:Y:S01]  /*1210*/  @!P5 LDG.E.64 R4, desc[UR4][R18.64] ;  /* 0x000000041204d981 */ /* 0x000ea2000c1e1b00 */
[----:B------:R-:W-:Y:S01]  /*1220*/  BSSY.RECONVERGENT B0, `(.L_x_6) ;  /* 0x000000e000007945 */ /* 0x000fe20003800200 */
[----:B--2---:R-:W-:-:S05]  /*1230*/  @!P5 IADD3 R4, P0, PT, R4, R6, RZ ;  /* 0x000000060404d210 */ /* 0x004fca0007f1e0ff */
[----:B------:R-:W-:-:S05]  /*1240*/  @!P5 IMAD.X R5, R5, 0x1, R7, P0 ;  /* 0x000000010505d824 */ /* 0x000fca00000e0607 */
[----:B------:R1:W-:Y:S01]  /*1250*/  @!P5 STG.E.64 desc[UR4][R2.64], R4 ;  /* 0x000000040200d986 */ /* 0x0003e2000c101b04 */
        /* <DEDUP_REMOVED lines=10> */
.L_x_7:
[----:B------:R-:W-:Y:S05]  /*1300*/  BSYNC.RECONVERGENT B0 ;  /* 0x0000000000007941 */ /* 0x000fea0003800200 */
.L_x_6:
[----:B------:R-:W-:Y:S01]  /*1310*/  BAR.SYNC.DEFER_BLOCKING 0x0 ;  /* 0x0000000000007b1d */ /* 0x000fe20000010000 */
[----:B------:R-:W-:-:S13]  /*1320*/  ISETP.NE.AND P0, PT, R0, RZ, PT ;  /* 0x000000ff0000720c */ /* 0x000fda0003f05270 */
[----:B------:R-:W-:Y:S05]  /*1330*/  @P0 EXIT ;  /* 0x000000000000094d */ /* 0x000fea0003800000 */
[----:B01----:R-:W2:Y:S01]  /*1340*/  LDG.E.64 R2, desc[UR4][R2.64] ;  /* 0x0000000402027981 */ /* 0x003ea2000c1e1b00 */
[----:B------:R-:W0:Y:S02]  /*1350*/  LDC.64 R4, c[0x0][0x3a8] ;  /* 0x0000ea00ff047b82 */ /* 0x000e240000000a00 */
[----:B0-----:R-:W-:-:S05]  /*1360*/  IMAD.WIDE.U32 R4, R11, 0x8, R4 ;  /* 0x000000080b047825 */ /* 0x001fca00078e0004 */
[----:B--2---:R-:W-:Y:S01]  /*1370*/  STG.E.64 desc[UR4][R4.64], R2 ;  /* 0x0000000204007986 */ /* 0x004fe2000c101b04 */
[----:B------:R-:W-:Y:S05]  /*1380*/  EXIT ;  /* 0x000000000000794d */ /* 0x000fea0003800000 */
.L_x_8:
[----:B------:R-:W-:-:S00]  /*1390*/  BRA `(.L_x_8) ;  /* 0xfffffffc00fc7947 */ /* 0x000fc0000383ffff */
[----:B------:R-:W-:-:S00]  /*13a0*/  NOP ;  /* 0x0000000000007918 */ /* 0x000fc00000000000 */
        /* <DEDUP_REMOVED lines=13> */
.L_x_9:


//--------------------- .nv.shared.reserved.0     --------------------------
	.section	.nv.shared.reserved.0,"aw",@nobits
	.weak		__nv_reservedSMEM_offset_0_alias
	.size		__nv_reservedSMEM_offset_0_alias, 0, 64
	.other		__nv_reservedSMEM_offset_0_alias,@"STO_CUDA_RESERVED_SHARED STV_DEFAULT"
__nv_reservedSMEM_offset_0_alias:
	.zero		0
	.zero		64


//--------------------- .nv.constant0._Z9sum_arrayPxS_S_S_S_S_S_S_x --------------------------
	.section	.nv.constant0._Z9sum_arrayPxS_S_S_S_S_S_S_x,"a",@progbits
	.sectionflags	@""
	.align	4
.nv.constant0._Z9sum_arrayPxS_S_S_S_S_S_S_x:
	.zero		968


//--------------------- SYMBOLS --------------------------

	.type		.nv.reservedSmem.offset0,@object
	.size		.nv.reservedSmem.offset0,0x4
